//
// Generated by NVIDIA NVVM Compiler
//
// Compiler Build ID: CL-36424714
// Cuda compilation tools, release 13.0, V13.0.88
// Based on NVVM 20.0.0
//

.version 9.0
.target sm_100
.address_size 64

	// .globl	_Z17convolutionKernelPhS_iii

.visible .entry _Z17convolutionKernelPhS_iii(
	.param .u64 .ptr .align 1 _Z17convolutionKernelPhS_iii_param_0,
	.param .u64 .ptr .align 1 _Z17convolutionKernelPhS_iii_param_1,
	.param .u32 _Z17convolutionKernelPhS_iii_param_2,
	.param .u32 _Z17convolutionKernelPhS_iii_param_3,
	.param .u32 _Z17convolutionKernelPhS_iii_param_4
)
{
	.reg .pred 	%p<14>;
	.reg .b16 	%rs<10>;
	.reg .b32 	%r<112>;
	.reg .b64 	%rd<37>;

	ld.param.u64 	%rd3, [_Z17convolutionKernelPhS_iii_param_0];
	ld.param.u64 	%rd4, [_Z17convolutionKernelPhS_iii_param_1];
	ld.param.u32 	%r24, [_Z17convolutionKernelPhS_iii_param_2];
	ld.param.u32 	%r25, [_Z17convolutionKernelPhS_iii_param_3];
	ld.param.u32 	%r23, [_Z17convolutionKernelPhS_iii_param_4];
	cvta.to.global.u64 	%rd1, %rd3;
	cvta.to.global.u64 	%rd2, %rd4;
	mov.u32 	%r27, %ctaid.x;
	mov.u32 	%r28, %ntid.x;
	mov.u32 	%r29, %tid.x;
	mad.lo.s32 	%r30, %r27, %r28, %r29;
	mov.u32 	%r31, %ctaid.y;
	mov.u32 	%r32, %ntid.y;
	mov.u32 	%r33, %tid.y;
	mad.lo.s32 	%r34, %r31, %r32, %r33;
	setp.lt.s32 	%p1, %r30, 1;
	add.s32 	%r3, %r24, -1;
	setp.ge.s32 	%p2, %r30, %r3;
	or.pred  	%p3, %p1, %p2;
	setp.eq.s32 	%p4, %r34, 0;
	or.pred  	%p5, %p4, %p3;
	add.s32 	%r35, %r25, -1;
	setp.ge.s32 	%p6, %r34, %r35;
	or.pred  	%p7, %p5, %p6;
	setp.lt.s32 	%p8, %r23, 1;
	or.pred  	%p9, %p7, %p8;
	@%p9 bra 	$L__BB0_6;
	mul.lo.s32 	%r37, %r24, %r34;
	add.s32 	%r38, %r37, %r30;
	mul.lo.s32 	%r4, %r38, %r23;
	add.s32 	%r5, %r37, %r24;
	add.s32 	%r39, %r3, %r38;
	mul.lo.s32 	%r6, %r39, %r23;
	setp.eq.s32 	%p10, %r23, 1;
	mov.b32 	%r111, 0;
	@%p10 bra 	$L__BB0_4;
	shl.b32 	%r40, %r24, 1;
	sub.s32 	%r41, %r5, %r40;
	add.s32 	%r42, %r41, %r30;
	add.s32 	%r43, %r42, -1;
	mul.lo.s32 	%r110, %r43, %r23;
	sub.s32 	%r107, %r4, %r23;
	and.b32  	%r44, %r23, 2147483646;
	neg.s32 	%r108, %r44;
	cvt.u64.u32 	%rd5, %r23;
	add.s64 	%rd7, %rd1, 1;
	mul.wide.u32 	%rd16, %r23, 2;
	mov.u32 	%r106, %r6;
	mov.u32 	%r109, %r4;
$L__BB0_3:
	and.b32  	%r111, %r23, 2147483646;
	cvt.s64.s32 	%rd6, %r110;
	add.s64 	%rd8, %rd7, %rd6;
	cvt.s64.s32 	%rd9, %r109;
	add.s64 	%rd10, %rd2, %rd9;
	cvt.s64.s32 	%rd11, %r107;
	add.s64 	%rd12, %rd7, %rd11;
	cvt.s64.s32 	%rd13, %r106;
	add.s64 	%rd14, %rd7, %rd13;
	ld.global.u8 	%r45, [%rd8+-1];
	add.s64 	%rd15, %rd8, %rd5;
	ld.global.u8 	%r46, [%rd15+-1];
	add.s32 	%r47, %r45, %r46;
	add.s64 	%rd17, %rd8, %rd16;
	ld.global.u8 	%r48, [%rd17+-1];
	add.s32 	%r49, %r47, %r48;
	ld.global.u8 	%r50, [%rd12+-1];
	add.s32 	%r51, %r49, %r50;
	add.s64 	%rd18, %rd12, %rd5;
	ld.global.u8 	%r52, [%rd18+-1];
	add.s32 	%r53, %r51, %r52;
	add.s64 	%rd19, %rd12, %rd16;
	ld.global.u8 	%r54, [%rd19+-1];
	add.s32 	%r55, %r53, %r54;
	ld.global.u8 	%r56, [%rd14+-1];
	add.s32 	%r57, %r55, %r56;
	add.s64 	%rd20, %rd14, %rd5;
	ld.global.u8 	%r58, [%rd20+-1];
	add.s32 	%r59, %r57, %r58;
	add.s64 	%rd21, %rd14, %rd16;
	ld.global.u8 	%r60, [%rd21+-1];
	add.s32 	%r61, %r59, %r60;
	cvt.u16.u32 	%rs1, %r61;
	mul.hi.u16 	%rs2, %rs1, -7281;
	shr.u16 	%rs3, %rs2, 3;
	st.global.u8 	[%rd10], %rs3;
	ld.global.u8 	%r62, [%rd8];
	ld.global.u8 	%r63, [%rd15];
	add.s32 	%r64, %r62, %r63;
	ld.global.u8 	%r65, [%rd17];
	add.s32 	%r66, %r64, %r65;
	ld.global.u8 	%r67, [%rd12];
	add.s32 	%r68, %r66, %r67;
	ld.global.u8 	%r69, [%rd18];
	add.s32 	%r70, %r68, %r69;
	ld.global.u8 	%r71, [%rd19];
	add.s32 	%r72, %r70, %r71;
	ld.global.u8 	%r73, [%rd14];
	add.s32 	%r74, %r72, %r73;
	ld.global.u8 	%r75, [%rd20];
	add.s32 	%r76, %r74, %r75;
	ld.global.u8 	%r77, [%rd21];
	add.s32 	%r78, %r76, %r77;
	cvt.u16.u32 	%rs4, %r78;
	mul.hi.u16 	%rs5, %rs4, -7281;
	shr.u16 	%rs6, %rs5, 3;
	st.global.u8 	[%rd10+1], %rs6;
	add.s32 	%r110, %r110, 2;
	add.s32 	%r109, %r109, 2;
	add.s32 	%r108, %r108, 2;
	add.s32 	%r107, %r107, 2;
	add.s32 	%r106, %r106, 2;
	setp.ne.s32 	%p11, %r108, 0;
	@%p11 bra 	$L__BB0_3;
$L__BB0_4:
	and.b32  	%r79, %r23, 1;
	setp.eq.b32 	%p12, %r79, 1;
	not.pred 	%p13, %p12;
	@%p13 bra 	$L__BB0_6;
	shl.b32 	%r80, %r24, 1;
	sub.s32 	%r81, %r5, %r80;
	add.s32 	%r82, %r81, %r30;
	add.s32 	%r83, %r82, -1;
	mad.lo.s32 	%r84, %r83, %r23, %r111;
	cvt.s64.s32 	%rd22, %r84;
	add.s64 	%rd23, %rd1, %rd22;
	ld.global.u8 	%r85, [%rd23];
	cvt.u64.u32 	%rd24, %r23;
	add.s64 	%rd25, %rd23, %rd24;
	ld.global.u8 	%r86, [%rd25];
	add.s32 	%r87, %r85, %r86;
	add.s64 	%rd26, %rd25, %rd24;
	ld.global.u8 	%r88, [%rd26];
	add.s32 	%r89, %r87, %r88;
	sub.s32 	%r90, %r4, %r23;
	add.s32 	%r91, %r90, %r111;
	cvt.s64.s32 	%rd27, %r91;
	add.s64 	%rd28, %rd1, %rd27;
	ld.global.u8 	%r92, [%rd28];
	add.s32 	%r93, %r89, %r92;
	add.s32 	%r94, %r4, %r111;
	cvt.s64.s32 	%rd29, %r94;
	add.s64 	%rd30, %rd28, %rd24;
	ld.global.u8 	%r95, [%rd30];
	add.s32 	%r96, %r93, %r95;
	add.s64 	%rd31, %rd30, %rd24;
	ld.global.u8 	%r97, [%rd31];
	add.s32 	%r98, %r96, %r97;
	add.s32 	%r99, %r6, %r111;
	cvt.s64.s32 	%rd32, %r99;
	add.s64 	%rd33, %rd1, %rd32;
	ld.global.u8 	%r100, [%rd33];
	add.s32 	%r101, %r98, %r100;
	add.s64 	%rd34, %rd33, %rd24;
	ld.global.u8 	%r102, [%rd34];
	add.s32 	%r103, %r101, %r102;
	add.s64 	%rd35, %rd34, %rd24;
	ld.global.u8 	%r104, [%rd35];
	add.s32 	%r105, %r103, %r104;
	cvt.u16.u32 	%rs7, %r105;
	mul.hi.u16 	%rs8, %rs7, -7281;
	shr.u16 	%rs9, %rs8, 3;
	add.s64 	%rd36, %rd2, %rd29;
	st.global.u8 	[%rd36], %rs9;
$L__BB0_6:
	ret;

}


// ===== COMPILED SASS (sm_100) =====

	.target	sm_100

	.elftype	@"ET_EXEC"


//--------------------- .note.nv.tkinfo           --------------------------
	.section	.note.nv.tkinfo,"",@"SHT_NOTE"
	.sectionflags	@"SHF_NOTE_NV_TKINFO"
	.tkinfo
        /*0018*/ 	.word	0x00000002
        /*0030*/ 	.string	""
        /*0030*/ 	.string	"ptxas"
        /*0030*/ 	.string	"Cuda compilation tools, release 13.0, V13.0.88"
        /*0030*/ 	.string	"Build cuda_13.0.r13.0/compiler.36424714_0"
        /*0030*/ 	.string	"-arch sm_100 -m 64 "



//--------------------- .note.nv.cuinfo           --------------------------
	.section	.note.nv.cuinfo,"",@"SHT_NOTE"
	.sectionflags	@"SHF_NOTE_NV_CUINFO"
        /*0018*/ 	.short	0x0002
        /*001a*/ 	.short	0x0064
        /*001c*/ 	.short	0x0082
	.zero		2


//--------------------- .nv.info                  --------------------------
	.section	.nv.info,"",@"SHT_CUDA_INFO"
	.align	4


	//----- nvinfo : EIATTR_REGCOUNT
	.align		4
        /*0000*/ 	.byte	0x04, 0x2f
        /*0002*/ 	.short	(.L_1 - .L_0)
	.align		4
.L_0:
        /*0004*/ 	.word	index@(_Z17convolutionKernelPhS_iii)
        /*0008*/ 	.word	0x00000025


	//----- nvinfo : EIATTR_FRAME_SIZE
	.align		4
.L_1:
        /*000c*/ 	.byte	0x04, 0x11
        /*000e*/ 	.short	(.L_3 - .L_2)
	.align		4
.L_2:
        /*0010*/ 	.word	index@(_Z17convolutionKernelPhS_iii)
        /*0014*/ 	.word	0x00000000


	//----- nvinfo : EIATTR_MIN_STACK_SIZE
	.align		4
.L_3:
        /*0018*/ 	.byte	0x04, 0x12
        /*001a*/ 	.short	(.L_5 - .L_4)
	.align		4
.L_4:
        /*001c*/ 	.word	index@(_Z17convolutionKernelPhS_iii)
        /*0020*/ 	.word	0x00000000
.L_5:


//--------------------- .nv.compat                --------------------------
	.section	.nv.compat,"",@"SHT_CUDA_COMPAT_INFO"
	.align	4
        /*0000*/ 	.byte	0x02, 0x09, 0x00, 0x00, 0x02, 0x02, 0x01, 0x00, 0x02, 0x05, 0x05, 0x00, 0x03, 0x07, 0x01, 0x01
        /*0010*/ 	.byte	0x02, 0x03, 0x00, 0x00, 0x02, 0x06, 0x01, 0x00, 0x04, 0x0b, 0x08, 0x00, 0x09, 0x00, 0x00, 0x00
        /*0020*/ 	.byte	0x00, 0x00, 0x00, 0x00


//--------------------- .nv.info._Z17convolutionKernelPhS_iii --------------------------
	.section	.nv.info._Z17convolutionKernelPhS_iii,"",@"SHT_CUDA_INFO"
	.sectionflags	@""
	.align	4


	//----- nvinfo : EIATTR_CUDA_API_VERSION
	.align		4
        /*0000*/ 	.byte	0x04, 0x37
        /*0002*/ 	.short	(.L_7 - .L_6)
.L_6:
        /*0004*/ 	.word	0x00000082


	//----- nvinfo : EIATTR_KPARAM_INFO
	.align		4
.L_7:
        /*0008*/ 	.byte	0x04, 0x17
        /*000a*/ 	.short	(.L_9 - .L_8)
.L_8:
        /*000c*/ 	.word	0x00000000
        /*0010*/ 	.short	0x0004
        /*0012*/ 	.short	0x0018
        /*0014*/ 	.byte	0x00, 0xf0, 0x11, 0x00


	//----- nvinfo : EIATTR_KPARAM_INFO
	.align		4
.L_9:
        /*0018*/ 	.byte	0x04, 0x17
        /*001a*/ 	.short	(.L_11 - .L_10)
.L_10:
        /*001c*/ 	.word	0x00000000
        /*0020*/ 	.short	0x0003
        /*0022*/ 	.short	0x0014
        /*0024*/ 	.byte	0x00, 0xf0, 0x11, 0x00


	//----- nvinfo : EIATTR_KPARAM_INFO
	.align		4
.L_11:
        /*0028*/ 	.byte	0x04, 0x17
        /*002a*/ 	.short	(.L_13 - .L_12)
.L_12:
        /*002c*/ 	.word	0x00000000
        /*0030*/ 	.short	0x0002
        /*0032*/ 	.short	0x0010
        /*0034*/ 	.byte	0x00, 0xf0, 0x11, 0x00


	//----- nvinfo : EIATTR_KPARAM_INFO
	.align		4
.L_13:
        /*0038*/ 	.byte	0x04, 0x17
        /*003a*/ 	.short	(.L_15 - .L_14)
.L_14:
        /*003c*/ 	.word	0x00000000
        /*0040*/ 	.short	0x0001
        /*0042*/ 	.short	0x0008
        /*0044*/ 	.byte	0x00, 0xf5, 0x21, 0x00


	//----- nvinfo : EIATTR_KPARAM_INFO
	.align		4
.L_15:
        /*0048*/ 	.byte	0x04, 0x17
        /*004a*/ 	.short	(.L_17 - .L_16)
.L_16:
        /*004c*/ 	.word	0x00000000
        /*0050*/ 	.short	0x0000
        /*0052*/ 	.short	0x0000
        /*0054*/ 	.byte	0x00, 0xf5, 0x21, 0x00


	//----- nvinfo : EIATTR_SPARSE_MMA_MASK
	.align		4
.L_17:
        /*0058*/ 	.byte	0x03, 0x50
        /*005a*/ 	.short	0x0000


	//----- nvinfo : EIATTR_MAXREG_COUNT
	.align		4
        /*005c*/ 	.byte	0x03, 0x1b
        /*005e*/ 	.short	0x00ff


	//----- nvinfo : EIATTR_MERCURY_ISA_VERSION
	.align		4
        /*0060*/ 	.byte	0x03, 0x5f
        /*0062*/ 	.short	0x0101


	//----- nvinfo : EIATTR_VRC_CTA_INIT_COUNT
	.align		4
        /*0064*/ 	.byte	0x02, 0x4a
	.zero		1
	.zero		1


	//----- nvinfo : EIATTR_EXIT_INSTR_OFFSETS
	.align		4
        /*0068*/ 	.byte	0x04, 0x1c
        /*006a*/ 	.short	(.L_19 - .L_18)


	//   ....[0]....
.L_18:
        /*006c*/ 	.word	0x00000120


	//   ....[1]....
        /*0070*/ 	.word	0x00000640


	//   ....[2]....
        /*0074*/ 	.word	0x00000910


	//----- nvinfo : EIATTR_CBANK_PARAM_SIZE
	.align		4
.L_19:
        /*0078*/ 	.byte	0x03, 0x19
        /*007a*/ 	.short	0x001c


	//----- nvinfo : EIATTR_PARAM_CBANK
	.align		4
        /*007c*/ 	.byte	0x04, 0x0a
        /*007e*/ 	.short	(.L_21 - .L_20)
	.align		4
.L_20:
        /*0080*/ 	.word	index@(.nv.constant0._Z17convolutionKernelPhS_iii)
        /*0084*/ 	.short	0x0380
        /*0086*/ 	.short	0x001c


	//----- nvinfo : EIATTR_SW_WAR
	.align		4
.L_21:
        /*0088*/ 	.byte	0x04, 0x36
        /*008a*/ 	.short	(.L_23 - .L_22)
.L_22:
        /*008c*/ 	.word	0x00000008
.L_23:


//--------------------- .nv.callgraph             --------------------------
	.section	.nv.callgraph,"",@"SHT_CUDA_CALLGRAPH"
	.align	4
	.sectionentsize	8
	.align		4
        /*0000*/ 	.word	0x00000000
	.align		4
        /*0004*/ 	.word	0xffffffff
	.align		4
        /*0008*/ 	.word	0x00000000
	.align		4
        /*000c*/ 	.word	0xfffffffe
	.align		4
        /*0010*/ 	.word	0x00000000
	.align		4
        /*0014*/ 	.word	0xfffffffd
	.align		4
        /*0018*/ 	.word	0x00000000
	.align		4
        /*001c*/ 	.word	0xfffffffc


//--------------------- .text._Z17convolutionKernelPhS_iii --------------------------
	.section	.text._Z17convolutionKernelPhS_iii,"ax",@progbits
	.align	128
        .global         _Z17convolutionKernelPhS_iii
        .type           _Z17convolutionKernelPhS_iii,@function
        .size           _Z17convolutionKernelPhS_iii,(.L_x_3 - _Z17convolutionKernelPhS_iii)
        .other          _Z17convolutionKernelPhS_iii,@"STO_CUDA_ENTRY STV_DEFAULT"
_Z17convolutionKernelPhS_iii:
.text._Z17convolutionKernelPhS_iii:
[----:B------:R-:W-:Y:S01]  /*0000*/  LDC R1, c[0x0][0x37c] ;  /* 0x0000df00ff017b82 */ /* 0x000fe20000000800 */
[----:B------:R-:W0:Y:S07]  /*0010*/  S2R R0, SR_TID.X ;  /* 0x0000000000007919 */ /* 0x000e2e0000002100 */
[----:B------:R-:W0:Y:S01]  /*0020*/  S2UR UR4, SR_CTAID.X ;  /* 0x00000000000479c3 */ /* 0x000e220000002500 */
[----:B------:R-:W1:Y:S07]  /*0030*/  S2R R4, SR_TID.Y ;  /* 0x0000000000047919 */ /* 0x000e6e0000002200 */
[----:B------:R-:W0:Y:S08]  /*0040*/  LDC R27, c[0x0][0x360] ;  /* 0x0000d800ff1b7b82 */ /* 0x000e300000000800 */
[----:B------:R-:W2:Y:S08]  /*0050*/  LDC.64 R2, c[0x0][0x390] ;  /* 0x0000e400ff027b82 */ /* 0x000eb00000000a00 */
[----:B------:R-:W1:Y:S08]  /*0060*/  S2UR UR5, SR_CTAID.Y ;  /* 0x00000000000579c3 */ /* 0x000e700000002600 */
[----:B------:R-:W1:Y:S01]  /*0070*/  LDC R5, c[0x0][0x364] ;  /* 0x0000d900ff057b82 */ /* 0x000e620000000800 */
[----:B0-----:R-:W-:-:S07]  /*0080*/  IMAD R27, R27, UR4, R0 ;  /* 0x000000041b1b7c24 */ /* 0x001fce000f8e0200 */
[----:B------:R-:W0:Y:S01]  /*0090*/  LDC R25, c[0x0][0x398] ;  /* 0x0000e600ff197b82 */ /* 0x000e220000000800 */
[----:B--2---:R-:W-:-:S05]  /*00a0*/  VIADD R0, R2, 0xffffffff ;  /* 0xffffffff02007836 */ /* 0x004fca0000000000 */
[----:B------:R-:W-:-:S04]  /*00b0*/  ISETP.GE.AND P0, PT, R27, R0, PT ;  /* 0x000000001b00720c */ /* 0x000fc80003f06270 */
[----:B------:R-:W-:Y:S01]  /*00c0*/  ISETP.LT.OR P0, PT, R27, 0x1, P0 ;  /* 0x000000011b00780c */ /* 0x000fe20000701670 */
[----:B-1----:R-:W-:Y:S02]  /*00d0*/  IMAD R5, R5, UR5, R4 ;  /* 0x0000000505057c24 */ /* 0x002fe4000f8e0204 */
[----:B------:R-:W-:-:S03]  /*00e0*/  VIADD R4, R3, 0xffffffff ;  /* 0xffffffff03047836 */ /* 0x000fc60000000000 */
[----:B------:R-:W-:-:S04]  /*00f0*/  ISETP.EQ.OR P0, PT, R5, RZ, P0 ;  /* 0x000000ff0500720c */ /* 0x000fc80000702670 */
[----:B------:R-:W-:-:S04]  /*0100*/  ISETP.GE.OR P0, PT, R5, R4, P0 ;  /* 0x000000040500720c */ /* 0x000fc80000706670 */
[----:B0-----:R-:W-:-:S13]  /*0110*/  ISETP.LT.OR P0, PT, R25, 0x1, P0 ;  /* 0x000000011900780c */ /* 0x001fda0000701670 */
[----:B------:R-:W-:Y:S05]  /*0120*/  @P0 EXIT ;  /* 0x000000000000094d */ /* 0x000fea0003800000 */
[----:B------:R-:W-:Y:S01]  /*0130*/  ISETP.NE.AND P0, PT, R25, 0x1, PT ;  /* 0x000000011900780c */ /* 0x000fe20003f05270 */
[CC--:B------:R-:W-:Y:S01]  /*0140*/  IMAD R3, R5.reuse, R2.reuse, R27 ;  /* 0x0000000205037224 */ /* 0x0c0fe200078e021b */
[----:B------:R-:W0:Y:S01]  /*0150*/  LDCU.64 UR6, c[0x0][0x358] ;  /* 0x00006b00ff0677ac */ /* 0x000e220008000a00 */
[----:B------:R-:W-:Y:S02]  /*0160*/  IMAD R24, R5, R2, R2 ;  /* 0x0000000205187224 */ /* 0x000fe400078e0202 */
[----:B------:R-:W-:Y:S02]  /*0170*/  IMAD.IADD R6, R0, 0x1, R3 ;  /* 0x0000000100067824 */ /* 0x000fe400078e0203 */
[-C--:B------:R-:W-:Y:S02]  /*0180*/  IMAD R0, R3, R25.reuse, RZ ;  /* 0x0000001903007224 */ /* 0x080fe400078e02ff */
[----:B------:R-:W-:Y:S02]  /*0190*/  IMAD.MOV.U32 R4, RZ, RZ, RZ ;  /* 0x000000ffff047224 */ /* 0x000fe400078e00ff */
[----:B------:R-:W-:-:S02]  /*01a0*/  IMAD R3, R6, R25, RZ ;  /* 0x0000001906037224 */ /* 0x000fc400078e02ff */
[----:B------:R-:W-:Y:S05]  /*01b0*/  @!P0 BRA `(.L_x_0) ;  /* 0x0000000400188947 */ /* 0x000fea0003800000 */
[----:B------:R-:W1:Y:S01]  /*01c0*/  LDCU.64 UR4, c[0x0][0x380] ;  /* 0x00007000ff0477ac */ /* 0x000e620008000a00 */
[----:B------:R-:W-:Y:S01]  /*01d0*/  IMAD.MOV R5, RZ, RZ, -R2 ;  /* 0x000000ffff057224 */ /* 0x000fe200078e0a02 */
[----:B------:R-:W-:Y:S01]  /*01e0*/  LOP3.LUT R30, R25, 0x7ffffffe, RZ, 0xc0, !PT ;  /* 0x7ffffffe191e7812 */ /* 0x000fe200078ec0ff */
[----:B------:R-:W-:Y:S01]  /*01f0*/  IMAD.IADD R29, R0, 0x1, -R25 ;  /* 0x00000001001d7824 */ /* 0x000fe200078e0a19 */
[----:B------:R-:W2:Y:S01]  /*0200*/  LDCU.64 UR8, c[0x0][0x388] ;  /* 0x00007100ff0877ac */ /* 0x000ea20008000a00 */
[----:B------:R-:W-:Y:S02]  /*0210*/  IMAD R4, R5, 0x2, R24 ;  /* 0x0000000205047824 */ /* 0x000fe400078e0218 */
[----:B------:R-:W-:Y:S02]  /*0220*/  IMAD.MOV.U32 R26, RZ, RZ, R3 ;  /* 0x000000ffff1a7224 */ /* 0x000fe400078e0003 */
[----:B------:R-:W-:Y:S01]  /*0230*/  IMAD.MOV.U32 R28, RZ, RZ, R0 ;  /* 0x000000ffff1c7224 */ /* 0x000fe200078e0000 */
[----:B------:R-:W-:Y:S01]  /*0240*/  IADD3 R4, PT, PT, R4, -0x1, R27 ;  /* 0xffffffff04047810 */ /* 0x000fe20007ffe01b */
[----:B------:R-:W-:-:S04]  /*0250*/  IMAD.MOV R30, RZ, RZ, -R30 ;  /* 0x000000ffff1e7224 */ /* 0x000fc800078e0a1e */
[----:B------:R-:W-:Y:S01]  /*0260*/  IMAD R31, R4, R25, RZ ;  /* 0x00000019041f7224 */ /* 0x000fe200078e02ff */
[----:B-1----:R-:W-:-:S04]  /*0270*/  UIADD3 UR4, UP0, UPT, UR4, 0x1, URZ ;  /* 0x0000000104047890 */ /* 0x002fc8000ff1e0ff */
[----:B--2---:R-:W-:-:S12]  /*0280*/  UIADD3.X UR5, UPT, UPT, URZ, UR5, URZ, UP0, !UPT ;  /* 0x00000005ff057290 */ /* 0x004fd800087fe4ff */
.L_x_1:
[----:B------:R-:W-:Y:S02]  /*0290*/  IADD3 R4, P0, PT, R31, UR4, RZ ;  /* 0x000000041f047c10 */ /* 0x000fe4000ff1e0ff */
[----:B------:R-:W-:Y:S02]  /*02a0*/  IADD3 R6, P1, PT, R29, UR4, RZ ;  /* 0x000000041d067c10 */ /* 0x000fe4000ff3e0ff */
[----:B-1----:R-:W-:Y:S02]  /*02b0*/  LEA.HI.X.SX32 R5, R31, UR5, 0x1, P0 ;  /* 0x000000051f057c11 */ /* 0x002fe400080f0eff */
[-C--:B------:R-:W-:Y:S02]  /*02c0*/  IADD3 R8, P0, PT, R4, R25.reuse, RZ ;  /* 0x0000001904087210 */ /* 0x080fe40007f1e0ff */
[----:B------:R-:W-:Y:S01]  /*02d0*/  LEA.HI.X.SX32 R7, R29, UR5, 0x1, P1 ;  /* 0x000000051d077c11 */ /* 0x000fe200088f0eff */
[----:B------:R-:W-:Y:S01]  /*02e0*/  IMAD.WIDE.U32 R12, R25, 0x2, R4 ;  /* 0x00000002190c7825 */ /* 0x000fe200078e0004 */
[----:B------:R-:W-:Y:S01]  /*02f0*/  IADD3 R10, P1, PT, R6, R25, RZ ;  /* 0x00000019060a7210 */ /* 0x000fe20007f3e0ff */
[----:B0-----:R-:W2:Y:S02]  /*0300*/  LDG.E.U8 R15, desc[UR6][R4.64+-0x1] ;  /* 0xffffff06040f7981 */ /* 0x001ea4000c1e1100 */
[----:B------:R-:W-:-:S02]  /*0310*/  IMAD.X R9, RZ, RZ, R5, P0 ;  /* 0x000000ffff097224 */ /* 0x000fc400000e0605 */
[----:B------:R-:W-:Y:S01]  /*0320*/  IMAD.X R11, RZ, RZ, R7, P1 ;  /* 0x000000ffff0b7224 */ /* 0x000fe200008e0607 */
[----:B------:R-:W2:Y:S04]  /*0330*/  LDG.E.U8 R17, desc[UR6][R12.64+-0x1] ;  /* 0xffffff060c117981 */ /* 0x000ea8000c1e1100 */
[----:B------:R-:W2:Y:S04]  /*0340*/  LDG.E.U8 R16, desc[UR6][R8.64+-0x1] ;  /* 0xffffff0608107981 */ /* 0x000ea8000c1e1100 */
[----:B------:R-:W3:Y:S04]  /*0350*/  LDG.E.U8 R18, desc[UR6][R6.64+-0x1] ;  /* 0xffffff0606127981 */ /* 0x000ee8000c1e1100 */
[----:B------:R-:W3:Y:S01]  /*0360*/  LDG.E.U8 R19, desc[UR6][R10.64+-0x1] ;  /* 0xffffff060a137981 */ /* 0x000ee2000c1e1100 */
[----:B------:R-:W-:-:S02]  /*0370*/  IADD3 R14, P0, PT, R26, UR4, RZ ;  /* 0x000000041a0e7c10 */ /* 0x000fc4000ff1e0ff */
[----:B--2---:R-:W-:Y:S02]  /*0380*/  IADD3 R17, PT, PT, R17, R15, R16 ;  /* 0x0000000f11117210 */ /* 0x004fe40007ffe010 */
[----:B------:R-:W-:Y:S02]  /*0390*/  LEA.HI.X.SX32 R15, R26, UR5, 0x1, P0 ;  /* 0x000000051a0f7c11 */ /* 0x000fe400080f0eff */
[----:B------:R-:W-:Y:S02]  /*03a0*/  IADD3 R16, P0, PT, R14, R25, RZ ;  /* 0x000000190e107210 */ /* 0x000fe40007f1e0ff */
[----:B---3--:R-:W-:Y:S01]  /*03b0*/  IADD3 R22, PT, PT, R19, R17, R18 ;  /* 0x0000001113167210 */ /* 0x008fe20007ffe012 */
[C---:B------:R-:W-:Y:S01]  /*03c0*/  IMAD.WIDE.U32 R18, R25.reuse, 0x2, R6 ;  /* 0x0000000219127825 */ /* 0x040fe200078e0006 */
[----:B------:R-:W2:Y:S03]  /*03d0*/  LDG.E.U8 R32, desc[UR6][R14.64+-0x1] ;  /* 0xffffff060e207981 */ /* 0x000ea6000c1e1100 */
[--C-:B------:R-:W-:Y:S01]  /*03e0*/  IMAD.X R17, RZ, RZ, R15.reuse, P0 ;  /* 0x000000ffff117224 */ /* 0x100fe200000e060f */
[----:B------:R-:W2:Y:S01]  /*03f0*/  LDG.E.U8 R23, desc[UR6][R18.64+-0x1] ;  /* 0xffffff0612177981 */ /* 0x000ea2000c1e1100 */
[----:B------:R-:W-:-:S03]  /*0400*/  IMAD.WIDE.U32 R20, R25, 0x2, R14 ;  /* 0x0000000219147825 */ /* 0x000fc600078e000e */
[----:B------:R-:W3:Y:S04]  /*0410*/  LDG.E.U8 R33, desc[UR6][R16.64+-0x1] ;  /* 0xffffff0610217981 */ /* 0x000ee8000c1e1100 */
[----:B------:R-:W3:Y:S01]  /*0420*/  LDG.E.U8 R34, desc[UR6][R20.64+-0x1] ;  /* 0xffffff0614227981 */ /* 0x000ee2000c1e1100 */
[----:B--2---:R-:W-:-:S04]  /*0430*/  IADD3 R22, PT, PT, R32, R22, R23 ;  /* 0x0000001620167210 */ /* 0x004fc80007ffe017 */
[----:B---3--:R-:W-:Y:S02]  /*0440*/  IADD3 R33, PT, PT, R34, R22, R33 ;  /* 0x0000001622217210 */ /* 0x008fe40007ffe021 */
[----:B------:R-:W-:-:S03]  /*0450*/  IADD3 R22, P0, PT, R28, UR8, RZ ;  /* 0x000000081c167c10 */ /* 0x000fc6000ff1e0ff */
[----:B------:R-:W-:Y:S01]  /*0460*/  IMAD R33, R33, 0xe38f, RZ ;  /* 0x0000e38f21217824 */ /* 0x000fe200078e02ff */
[----:B------:R-:W-:-:S04]  /*0470*/  LEA.HI.X.SX32 R23, R28, UR9, 0x1, P0 ;  /* 0x000000091c177c11 */ /* 0x000fc800080f0eff */
[----:B------:R-:W-:-:S05]  /*0480*/  SHF.R.U32.HI R33, RZ, 0x13, R33 ;  /* 0x00000013ff217819 */ /* 0x000fca0000011621 */
[----:B------:R1:W-:Y:S04]  /*0490*/  STG.E.U8 desc[UR6][R22.64], R33 ;  /* 0x0000002116007986 */ /* 0x0003e8000c101106 */
[----:B------:R-:W2:Y:S04]  /*04a0*/  LDG.E.U8 R4, desc[UR6][R4.64] ;  /* 0x0000000604047981 */ /* 0x000ea8000c1e1100 */
[----:B------:R-:W2:Y:S04]  /*04b0*/  LDG.E.U8 R9, desc[UR6][R8.64] ;  /* 0x0000000608097981 */ /* 0x000ea8000c1e1100 */
[----:B------:R-:W2:Y:S04]  /*04c0*/  LDG.E.U8 R12, desc[UR6][R12.64] ;  /* 0x000000060c0c7981 */ /* 0x000ea8000c1e1100 */
[----:B------:R-:W3:Y:S04]  /*04d0*/  LDG.E.U8 R7, desc[UR6][R6.64] ;  /* 0x0000000606077981 */ /* 0x000ee8000c1e1100 */
[----:B------:R-:W3:Y:S04]  /*04e0*/  LDG.E.U8 R10, desc[UR6][R10.64] ;  /* 0x000000060a0a7981 */ /* 0x000ee8000c1e1100 */
[----:B------:R-:W4:Y:S04]  /*04f0*/  LDG.E.U8 R19, desc[UR6][R18.64] ;  /* 0x0000000612137981 */ /* 0x000f28000c1e1100 */
[----:B------:R-:W4:Y:S04]  /*0500*/  LDG.E.U8 R14, desc[UR6][R14.64] ;  /* 0x000000060e0e7981 */ /* 0x000f28000c1e1100 */
[----:B------:R-:W5:Y:S04]  /*0510*/  LDG.E.U8 R17, desc[UR6][R16.64] ;  /* 0x0000000610117981 */ /* 0x000f68000c1e1100 */
[----:B------:R-:W5:Y:S01]  /*0520*/  LDG.E.U8 R20, desc[UR6][R20.64] ;  /* 0x0000000614147981 */ /* 0x000f62000c1e1100 */
[----:B------:R-:W-:-:S05]  /*0530*/  VIADD R30, R30, 0x2 ;  /* 0x000000021e1e7836 */ /* 0x000fca0000000000 */
[----:B------:R-:W-:Y:S01]  /*0540*/  ISETP.NE.AND P0, PT, R30, RZ, PT ;  /* 0x000000ff1e00720c */ /* 0x000fe20003f05270 */
[----:B------:R-:W-:Y:S02]  /*0550*/  VIADD R31, R31, 0x2 ;  /* 0x000000021f1f7836 */ /* 0x000fe40000000000 */
[----:B------:R-:W-:Y:S02]  /*0560*/  VIADD R28, R28, 0x2 ;  /* 0x000000021c1c7836 */ /* 0x000fe40000000000 */
[----:B------:R-:W-:Y:S02]  /*0570*/  VIADD R29, R29, 0x2 ;  /* 0x000000021d1d7836 */ /* 0x000fe40000000000 */
[----:B------:R-:W-:Y:S01]  /*0580*/  VIADD R26, R26, 0x2 ;  /* 0x000000021a1a7836 */ /* 0x000fe20000000000 */
[----:B--2---:R-:W-:-:S04]  /*0590*/  IADD3 R32, PT, PT, R12, R4, R9 ;  /* 0x000000040c207210 */ /* 0x004fc80007ffe009 */
[----:B---3--:R-:W-:-:S04]  /*05a0*/  IADD3 R32, PT, PT, R10, R32, R7 ;  /* 0x000000200a207210 */ /* 0x008fc80007ffe007 */
[----:B----4-:R-:W-:-:S04]  /*05b0*/  IADD3 R32, PT, PT, R14, R32, R19 ;  /* 0x000000200e207210 */ /* 0x010fc80007ffe013 */
[----:B-----5:R-:W-:-:S05]  /*05c0*/  IADD3 R32, PT, PT, R20, R32, R17 ;  /* 0x0000002014207210 */ /* 0x020fca0007ffe011 */
[----:B------:R-:W-:-:S05]  /*05d0*/  IMAD R5, R32, 0xe38f, RZ ;  /* 0x0000e38f20057824 */ /* 0x000fca00078e02ff */
[----:B------:R-:W-:-:S05]  /*05e0*/  SHF.R.U32.HI R5, RZ, 0x13, R5 ;  /* 0x00000013ff057819 */ /* 0x000fca0000011605 */
[----:B------:R1:W-:Y:S01]  /*05f0*/  STG.E.U8 desc[UR6][R22.64+0x1], R5 ;  /* 0x0000010516007986 */ /* 0x0003e2000c101106 */
[----:B------:R-:W-:Y:S05]  /*0600*/  @P0 BRA `(.L_x_1) ;  /* 0xfffffffc00200947 */ /* 0x000fea000383ffff */
[----:B------:R-:W-:-:S07]  /*0610*/  LOP3.LUT R4, R25, 0x7ffffffe, RZ, 0xc0, !PT ;  /* 0x7ffffffe19047812 */ /* 0x000fce00078ec0ff */
.L_x_0:
[----:B-1----:R-:W-:-:S04]  /*0620*/  LOP3.LUT R5, R25, 0x1, RZ, 0xc0, !PT ;  /* 0x0000000119057812 */ /* 0x002fc800078ec0ff */
[----:B------:R-:W-:-:S13]  /*0630*/  ISETP.NE.U32.AND P0, PT, R5, 0x1, PT ;  /* 0x000000010500780c */ /* 0x000fda0003f05070 */
[----:B0-----:R-:W-:Y:S05]  /*0640*/  @P0 EXIT ;  /* 0x000000000000094d */ /* 0x001fea0003800000 */
[----:B------:R-:W0:Y:S01]  /*0650*/  LDCU.128 UR8, c[0x0][0x380] ;  /* 0x00007000ff0877ac */ /* 0x000e220008000c00 */
[----:B------:R-:W-:-:S04]  /*0660*/  IMAD.MOV R5, RZ, RZ, -R2 ;  /* 0x000000ffff057224 */ /* 0x000fc800078e0a02 */
[----:B------:R-:W-:Y:S01]  /*0670*/  IMAD R24, R5, 0x2, R24 ;  /* 0x0000000205187824 */ /* 0x000fe200078e0218 */
[----:B------:R-:W-:-:S04]  /*0680*/  IADD3 R5, PT, PT, R4, -R25, R0 ;  /* 0x8000001904057210 */ /* 0x000fc80007ffe000 */
[----:B------:R-:W-:-:S05]  /*0690*/  IADD3 R2, PT, PT, R24, -0x1, R27 ;  /* 0xffffffff18027810 */ /* 0x000fca0007ffe01b */
[----:B------:R-:W-:Y:S01]  /*06a0*/  IMAD R2, R2, R25, R4 ;  /* 0x0000001902027224 */ /* 0x000fe200078e0204 */
[----:B0-----:R-:W-:-:S04]  /*06b0*/  IADD3 R10, P0, PT, R5, UR8, RZ ;  /* 0x00000008050a7c10 */ /* 0x001fc8000ff1e0ff */
[----:B------:R-:W-:Y:S02]  /*06c0*/  LEA.HI.X.SX32 R11, R5, UR9, 0x1, P0 ;  /* 0x00000009050b7c11 */ /* 0x000fe400080f0eff */
[C---:B------:R-:W-:Y:S01]  /*06d0*/  IADD3 R6, P0, PT, R2.reuse, UR8, RZ ;  /* 0x0000000802067c10 */ /* 0x040fe2000ff1e0ff */
[----:B------:R-:W-:Y:S02]  /*06e0*/  IMAD.IADD R13, R3, 0x1, R4 ;  /* 0x00000001030d7824 */ /* 0x000fe400078e0204 */
[----:B------:R0:W2:Y:S01]  /*06f0*/  LDG.E.U8 R19, desc[UR6][R10.64] ;  /* 0x000000060a137981 */ /* 0x0000a2000c1e1100 */
[----:B------:R-:W-:Y:S02]  /*0700*/  LEA.HI.X.SX32 R7, R2, UR9, 0x1, P0 ;  /* 0x0000000902077c11 */ /* 0x000fe400080f0eff */
[-C--:B------:R-:W-:Y:S02]  /*0710*/  IADD3 R2, P0, PT, R6, R25.reuse, RZ ;  /* 0x0000001906027210 */ /* 0x080fe40007f1e0ff */
[----:B------:R-:W-:Y:S01]  /*0720*/  IADD3 R14, P2, PT, R13, UR8, RZ ;  /* 0x000000080d0e7c10 */ /* 0x000fe2000ff5e0ff */
[----:B------:R1:W3:Y:S01]  /*0730*/  LDG.E.U8 R5, desc[UR6][R6.64] ;  /* 0x0000000606057981 */ /* 0x0002e2000c1e1100 */
[-C--:B------:R-:W-:Y:S01]  /*0740*/  IADD3 R8, P1, PT, R2, R25.reuse, RZ ;  /* 0x0000001902087210 */ /* 0x080fe20007f3e0ff */
[----:B------:R-:W-:Y:S01]  /*0750*/  IMAD.X R3, RZ, RZ, R7, P0 ;  /* 0x000000ffff037224 */ /* 0x000fe200000e0607 */
[----:B------:R-:W-:-:S02]  /*0760*/  IADD3 R12, P0, PT, R10, R25, RZ ;  /* 0x000000190a0c7210 */ /* 0x000fc40007f1e0ff */
[----:B------:R-:W-:Y:S01]  /*0770*/  LEA.HI.X.SX32 R15, R13, UR9, 0x1, P2 ;  /* 0x000000090d0f7c11 */ /* 0x000fe200090f0eff */
[----:B------:R-:W-:Y:S01]  /*0780*/  IMAD.X R9, RZ, RZ, R3, P1 ;  /* 0x000000ffff097224 */ /* 0x000fe200008e0603 */
[----:B------:R-:W3:Y:S01]  /*0790*/  LDG.E.U8 R2, desc[UR6][R2.64] ;  /* 0x0000000602027981 */ /* 0x000ee2000c1e1100 */
[----:B------:R-:W-:Y:S01]  /*07a0*/  IMAD.X R13, RZ, RZ, R11, P0 ;  /* 0x000000ffff0d7224 */ /* 0x000fe200000e060b */
[-C--:B0-----:R-:W-:Y:S02]  /*07b0*/  IADD3 R10, P0, PT, R12, R25.reuse, RZ ;  /* 0x000000190c0a7210 */ /* 0x081fe40007f1e0ff */
[-C--:B------:R-:W-:Y:S01]  /*07c0*/  IADD3 R16, P1, PT, R14, R25.reuse, RZ ;  /* 0x000000190e107210 */ /* 0x080fe20007f3e0ff */
[----:B------:R-:W3:Y:S02]  /*07d0*/  LDG.E.U8 R8, desc[UR6][R8.64] ;  /* 0x0000000608087981 */ /* 0x000ee4000c1e1100 */
[----:B------:R-:W-:Y:S01]  /*07e0*/  IMAD.X R11, RZ, RZ, R13, P0 ;  /* 0x000000ffff0b7224 */ /* 0x000fe200000e060d */
[----:B-1----:R-:W-:Y:S01]  /*07f0*/  IADD3 R6, P2, PT, R16, R25, RZ ;  /* 0x0000001910067210 */ /* 0x002fe20007f5e0ff */
[----:B------:R-:W-:Y:S01]  /*0800*/  IMAD.X R17, RZ, RZ, R15, P1 ;  /* 0x000000ffff117224 */ /* 0x000fe200008e060f */
[----:B------:R-:W2:Y:S03]  /*0810*/  LDG.E.U8 R12, desc[UR6][R12.64] ;  /* 0x000000060c0c7981 */ /* 0x000ea6000c1e1100 */
[----:B------:R-:W-:Y:S01]  /*0820*/  IMAD.X R7, RZ, RZ, R17, P2 ;  /* 0x000000ffff077224 */ /* 0x000fe200010e0611 */
[----:B------:R-:W4:Y:S04]  /*0830*/  LDG.E.U8 R14, desc[UR6][R14.64] ;  /* 0x000000060e0e7981 */ /* 0x000f28000c1e1100 */
[----:B------:R-:W4:Y:S04]  /*0840*/  LDG.E.U8 R11, desc[UR6][R10.64] ;  /* 0x000000060a0b7981 */ /* 0x000f28000c1e1100 */
[----:B------:R-:W5:Y:S04]  /*0850*/  LDG.E.U8 R17, desc[UR6][R16.64] ;  /* 0x0000000610117981 */ /* 0x000f68000c1e1100 */
[----:B------:R-:W5:Y:S01]  /*0860*/  LDG.E.U8 R6, desc[UR6][R6.64] ;  /* 0x0000000606067981 */ /* 0x000f62000c1e1100 */
[----:B------:R-:W-:Y:S01]  /*0870*/  IMAD.IADD R0, R0, 0x1, R4 ;  /* 0x0000000100007824 */ /* 0x000fe200078e0204 */
[----:B---3--:R-:W-:-:S04]  /*0880*/  IADD3 R2, PT, PT, R8, R5, R2 ;  /* 0x0000000508027210 */ /* 0x008fc80007ffe002 */
[----:B--2---:R-:W-:-:S04]  /*0890*/  IADD3 R2, PT, PT, R12, R2, R19 ;  /* 0x000000020c027210 */ /* 0x004fc80007ffe013 */
[----:B----4-:R-:W-:-:S04]  /*08a0*/  IADD3 R2, PT, PT, R14, R2, R11 ;  /* 0x000000020e027210 */ /* 0x010fc80007ffe00b */
[----:B-----5:R-:W-:Y:S02]  /*08b0*/  IADD3 R3, PT, PT, R6, R2, R17 ;  /* 0x0000000206037210 */ /* 0x020fe40007ffe011 */
[----:B------:R-:W-:-:S03]  /*08c0*/  IADD3 R2, P0, PT, R0, UR10, RZ ;  /* 0x0000000a00027c10 */ /* 0x000fc6000ff1e0ff */
[----:B------:R-:W-:Y:S01]  /*08d0*/  IMAD R5, R3, 0xe38f, RZ ;  /* 0x0000e38f03057824 */ /* 0x000fe200078e02ff */
[----:B------:R-:W-:-:S04]  /*08e0*/  LEA.HI.X.SX32 R3, R0, UR11, 0x1, P0 ;  /* 0x0000000b00037c11 */ /* 0x000fc800080f0eff */
[----:B------:R-:W-:-:S05]  /*08f0*/  SHF.R.U32.HI R5, RZ, 0x13, R5 ;  /* 0x00000013ff057819 */ /* 0x000fca0000011605 */
[----:B------:R-:W-:Y:S01]  /*0900*/  STG.E.U8 desc[UR6][R2.64], R5 ;  /* 0x0000000502007986 */ /* 0x000fe2000c101106 */
[----:B------:R-:W-:Y:S05]  /*0910*/  EXIT ;  /* 0x000000000000794d */ /* 0x000fea0003800000 */
.L_x_2:
[----:B------:R-:W-:-:S00]  /*0920*/  BRA `(.L_x_2) ;  /* 0xfffffffc00fc7947 */ /* 0x000fc0000383ffff */
[----:B------:R-:W-:-:S00]  /*0930*/  NOP ;  /* 0x0000000000007918 */ /* 0x000fc00000000000 */
        /* <DEDUP_REMOVED lines=12> */
.L_x_3:


//--------------------- .nv.shared.reserved.0     --------------------------
	.section	.nv.shared.reserved.0,"aw",@nobits
	.weak		__nv_reservedSMEM_offset_0_alias
	.size		__nv_reservedSMEM_offset_0_alias, 0, 64
	.other		__nv_reservedSMEM_offset_0_alias,@"STO_CUDA_RESERVED_SHARED STV_DEFAULT"
__nv_reservedSMEM_offset_0_alias:
	.zero		0
	.zero		64


//--------------------- .nv.constant0._Z17convolutionKernelPhS_iii --------------------------
	.section	.nv.constant0._Z17convolutionKernelPhS_iii,"a",@progbits
	.sectionflags	@""
	.align	4
.nv.constant0._Z17convolutionKernelPhS_iii:
	.zero		924


//--------------------- SYMBOLS --------------------------

	.type		.nv.reservedSmem.offset0,@object
	.size		.nv.reservedSmem.offset0,0x4
